	.headerflags	@"EF_CUDA_TEXMODE_UNIFIED EF_CUDA_64BIT_ADDRESS EF_CUDA_ACCELERATORS EF_CUDA_SM90 EF_CUDA_VIRTUAL_SM(EF_CUDA_SM90)"
	.elftype	@"ET_EXEC"


//--------------------- .nv.info                  --------------------------
	.section	.nv.info,"",@"SHT_CUDA_INFO"
	.align	4


	//----- nvinfo : EIATTR_REGCOUNT
	.align		4
        /*0000*/ 	.byte	0x04, 0x2f
        /*0002*/ 	.short	(.L_1 - .L_0)
	.align		4
.L_0:
        /*0004*/ 	.word	index@(triton_poi_fused_2)
        /*0008*/ 	.word	0x00000020


	//----- nvinfo : EIATTR_MIN_STACK_SIZE
	.align		4
.L_1:
        /*000c*/ 	.byte	0x04, 0x12
        /*000e*/ 	.short	(.L_3 - .L_2)
	.align		4
.L_2:
        /*0010*/ 	.word	index@(triton_poi_fused_2)
        /*0014*/ 	.word	0x00000000


	//----- nvinfo : EIATTR_FRAME_SIZE
	.align		4
.L_3:
        /*0018*/ 	.byte	0x04, 0x11
        /*001a*/ 	.short	(.L_5 - .L_4)
	.align		4
.L_4:
        /*001c*/ 	.word	index@(triton_poi_fused_2)
        /*0020*/ 	.word	0x00000000


	//----- nvinfo : EIATTR_MIN_STACK_SIZE
	.align		4
.L_5:
        /*0024*/ 	.byte	0x04, 0x12
        /*0026*/ 	.short	(.L_7 - .L_6)
	.align		4
.L_6:
        /*0028*/ 	.word	index@(triton_poi_fused_2)
        /*002c*/ 	.word	0x00000000
.L_7:


//--------------------- .nv.info.triton_poi_fused_2 --------------------------
	.section	.nv.info.triton_poi_fused_2,"",@"SHT_CUDA_INFO"
	.sectionflags	@""
	.align	4


	//----- nvinfo : EIATTR_CUDA_API_VERSION
	.align		4
        /*0000*/ 	.byte	0x04, 0x37
        /*0002*/ 	.short	(.L_9 - .L_8)
.L_8:
        /*0004*/ 	.word	0x0000007c


	//----- nvinfo : EIATTR_KPARAM_INFO
	.align		4
.L_9:
        /*0008*/ 	.byte	0x04, 0x17
        /*000a*/ 	.short	(.L_11 - .L_10)
.L_10:
        /*000c*/ 	.word	0x00000000
        /*0010*/ 	.short	0x0003
        /*0012*/ 	.short	0x0014
        /*0014*/ 	.byte	0x00, 0xf0, 0x11, 0x00


	//----- nvinfo : EIATTR_KPARAM_INFO
	.align		4
.L_11:
        /*0018*/ 	.byte	0x04, 0x17
        /*001a*/ 	.short	(.L_13 - .L_12)
.L_12:
        /*001c*/ 	.word	0x00000000
        /*0020*/ 	.short	0x0002
        /*0022*/ 	.short	0x0010
        /*0024*/ 	.byte	0x00, 0xf0, 0x11, 0x00


	//----- nvinfo : EIATTR_KPARAM_INFO
	.align		4
.L_13:
        /*0028*/ 	.byte	0x04, 0x17
        /*002a*/ 	.short	(.L_15 - .L_14)
.L_14:
        /*002c*/ 	.word	0x00000000
        /*0030*/ 	.short	0x0001
        /*0032*/ 	.short	0x0008
        /*0034*/ 	.byte	0x00, 0xf4, 0x21, 0x00


	//----- nvinfo : EIATTR_KPARAM_INFO
	.align		4
.L_15:
        /*0038*/ 	.byte	0x04, 0x17
        /*003a*/ 	.short	(.L_17 - .L_16)
.L_16:
        /*003c*/ 	.word	0x00000000
        /*0040*/ 	.short	0x0000
        /*0042*/ 	.short	0x0000
        /*0044*/ 	.byte	0x00, 0xf4, 0x21, 0x00


	//----- nvinfo : EIATTR_SPARSE_MMA_MASK
	.align		4
.L_17:
        /*0048*/ 	.byte	0x03, 0x50
        /*004a*/ 	.short	0x0000


	//----- nvinfo : EIATTR_MAXREG_COUNT
	.align		4
        /*004c*/ 	.byte	0x03, 0x1b
        /*004e*/ 	.short	0x00ff


	//----- nvinfo : EIATTR_EXIT_INSTR_OFFSETS
	.align		4
        /*0050*/ 	.byte	0x04, 0x1c
        /*0052*/ 	.short	(.L_19 - .L_18)


	//   ....[0]....
.L_18:
        /*0054*/ 	.word	0x00000890


	//   ....[1]....
        /*0058*/ 	.word	0x00000930


	//----- nvinfo : EIATTR_REQNTID
	.align		4
.L_19:
        /*005c*/ 	.byte	0x04, 0x10
        /*005e*/ 	.short	(.L_21 - .L_20)
.L_20:
        /*0060*/ 	.word	0x00000080
        /*0064*/ 	.word	0x00000001
        /*0068*/ 	.word	0x00000001


	//----- nvinfo : EIATTR_CBANK_PARAM_SIZE
	.align		4
.L_21:
        /*006c*/ 	.byte	0x03, 0x19
        /*006e*/ 	.short	0x0018


	//----- nvinfo : EIATTR_PARAM_CBANK
	.align		4
        /*0070*/ 	.byte	0x04, 0x0a
        /*0072*/ 	.short	(.L_23 - .L_22)
	.align		4
.L_22:
        /*0074*/ 	.word	index@(.nv.constant0.triton_poi_fused_2)
        /*0078*/ 	.short	0x0210
        /*007a*/ 	.short	0x0018


	//----- nvinfo : EIATTR_SW_WAR
	.align		4
.L_23:
        /*007c*/ 	.byte	0x04, 0x36
        /*007e*/ 	.short	(.L_25 - .L_24)
.L_24:
        /*0080*/ 	.word	0x00000008
.L_25:


//--------------------- .nv.callgraph             --------------------------
	.section	.nv.callgraph,"",@"SHT_CUDA_CALLGRAPH"
	.align	4
	.sectionentsize	8
	.align		4
        /*0000*/ 	.word	0x00000000
	.align		4
        /*0004*/ 	.word	0xffffffff
	.align		4
        /*0008*/ 	.word	0x00000000
	.align		4
        /*000c*/ 	.word	0xfffffffe
	.align		4
        /*0010*/ 	.word	0x00000000
	.align		4
        /*0014*/ 	.word	0xfffffffd
	.align		4
        /*0018*/ 	.word	0x00000000
	.align		4
        /*001c*/ 	.word	0xfffffffc


//--------------------- .text.triton_poi_fused_2  --------------------------
	.section	.text.triton_poi_fused_2,"ax",@progbits
	.sectionflags	@"SHF_BARRIERS=1"
	.align	128
        .global         triton_poi_fused_2
        .type           triton_poi_fused_2,@function
        .size           triton_poi_fused_2,(.L_x_1 - triton_poi_fused_2)
        .other          triton_poi_fused_2,@"STO_CUDA_ENTRY STV_DEFAULT"
triton_poi_fused_2:
.text.triton_poi_fused_2:
[----:B------:R-:W0:Y:S01]  /*0000*/  LDC R1, c[0x0][0x28] ;  /* 0x00000a00ff017b82 */ /* 0x000e220000000800 */
[----:B------:R-:W1:Y:S07]  /*0010*/  S2R R2, SR_TID.X ;  /* 0x0000000000027919 */ /* 0x000e6e0000002100 */
[----:B------:R-:W2:Y:S01]  /*0020*/  S2UR UR4, SR_CTAID.Y ;  /* 0x00000000000479c3 */ /* 0x000ea20000002600 */
[----:B------:R-:W-:Y:S02]  /*0030*/  CS2R R8, SRZ ;  /* 0x0000000000087805 */ /* 0x000fe4000001ff00 */
[----:B------:R-:W-:Y:S01]  /*0040*/  CS2R R10, SRZ ;  /* 0x00000000000a7805 */ /* 0x000fe2000001ff00 */
[----:B------:R-:W3:Y:S01]  /*0050*/  S2R R13, SR_CTAID.X ;  /* 0x00000000000d7919 */ /* 0x000ee20000002500 */
[----:B------:R-:W-:-:S03]  /*0060*/  ULDC.64 UR8, c[0x0][0x208] ;  /* 0x0000820000087ab9 */ /* 0x000fc60000000a00 */
[----:B------:R-:W4:Y:S01]  /*0070*/  LDC.64 R4, c[0x0][0x210] ;  /* 0x00008400ff047b82 */ /* 0x000f220000000a00 */
[----:B--2---:R-:W-:Y:S01]  /*0080*/  USHF.L.U32 UR4, UR4, 0x4, URZ ;  /* 0x0000000404047899 */ /* 0x004fe2000800063f */
[----:B-1----:R-:W-:Y:S01]  /*0090*/  SHF.R.U32.HI R0, RZ, 0x4, R2 ;  /* 0x00000004ff007819 */ /* 0x002fe20000011602 */
[----:B------:R-:W-:-:S03]  /*00a0*/  IMAD.SHL.U32 R6, R2, 0x4, RZ ;  /* 0x0000000402067824 */ /* 0x000fc600078e00ff */
[----:B------:R-:W-:Y:S01]  /*00b0*/  SGXT.U32 R0, R0, 0x3 ;  /* 0x000000030000781a */ /* 0x000fe20000000000 */
[----:B---3--:R-:W-:-:S03]  /*00c0*/  IMAD.SHL.U32 R13, R13, 0x40, RZ ;  /* 0x000000400d0d7824 */ /* 0x008fc600078e00ff */
[----:B------:R-:W-:Y:S02]  /*00d0*/  LOP3.LUT R0, R0, UR4, RZ, 0xfc, !PT ;  /* 0x0000000400007c12 */ /* 0x000fe4000f8efcff */
[----:B------:R-:W-:Y:S02]  /*00e0*/  LOP3.LUT R3, R13, 0x3c, R6, 0xf8, !PT ;  /* 0x0000003c0d037812 */ /* 0x000fe400078ef806 */
[----:B------:R-:W-:-:S03]  /*00f0*/  ISETP.GE.AND P0, PT, R0, 0xc, PT ;  /* 0x0000000c0000780c */ /* 0x000fc60003f06270 */
[C---:B------:R-:W-:Y:S01]  /*0100*/  IMAD R15, R0.reuse, 0x4000, R3 ;  /* 0x00004000000f7824 */ /* 0x040fe200078e0203 */
[----:B------:R-:W-:-:S03]  /*0110*/  LOP3.LUT R0, R0, 0x8, RZ, 0xfc, !PT ;  /* 0x0000000800007812 */ /* 0x000fc600078efcff */
[----:B----4-:R-:W-:-:S06]  /*0120*/  IMAD.WIDE R14, R15, 0x4, R4 ;  /* 0x000000040f0e7825 */ /* 0x010fcc00078e0204 */
[----:B------:R1:W2:Y:S01]  /*0130*/  @!P0 LDG.E.EL.128 R8, desc[UR8][R14.64] ;  /* 0x000000080e088981 */ /* 0x0002a2000c2e1d00 */
[C---:B------:R-:W-:Y:S01]  /*0140*/  ISETP.GE.AND P0, PT, R0.reuse, 0xc, PT ;  /* 0x0000000c0000780c */ /* 0x040fe20003f06270 */
[----:B------:R-:W-:Y:S01]  /*0150*/  IMAD R17, R0, 0x4000, R3 ;  /* 0x0000400000117824 */ /* 0x000fe200078e0203 */
[----:B------:R-:W-:-:S03]  /*0160*/  CS2R R6, SRZ ;  /* 0x0000000000067805 */ /* 0x000fc6000001ff00 */
[----:B------:R-:W-:Y:S01]  /*0170*/  IMAD.WIDE R16, R17, 0x4, R4 ;  /* 0x0000000411107825 */ /* 0x000fe200078e0204 */
[----:B------:R-:W-:-:S07]  /*0180*/  CS2R R4, SRZ ;  /* 0x0000000000047805 */ /* 0x000fce000001ff00 */
[----:B------:R3:W4:Y:S01]  /*0190*/  @!P0 LDG.E.EL.128 R4, desc[UR8][R16.64] ;  /* 0x0000000810048981 */ /* 0x000722000c2e1d00 */
[----:B------:R-:W5:Y:S01]  /*01a0*/  S2UR UR6, SR_CgaCtaId ;  /* 0x00000000000679c3 */ /* 0x000f620000008800 */
[----:B------:R-:W-:Y:S01]  /*01b0*/  SHF.R.U32.HI R0, RZ, 0x6, R2 ;  /* 0x00000006ff007819 */ /* 0x000fe20000011602 */
[----:B------:R-:W-:Y:S01]  /*01c0*/  IMAD.U32 R3, RZ, RZ, UR4 ;  /* 0x00000004ff037e24 */ /* 0x000fe2000f8e00ff */
[----:B------:R-:W5:Y:S01]  /*01d0*/  S2R R12, SR_TID.X ;  /* 0x00000000000c7919 */ /* 0x000f620000002100 */
[----:B------:R-:W-:Y:S01]  /*01e0*/  UMOV UR5, 0x400 ;  /* 0x0000040000057882 */ /* 0x000fe20000000000 */
[----:B------:R-:W-:Y:S01]  /*01f0*/  SGXT.U32 R0, R0, 0x1 ;  /* 0x000000010000781a */ /* 0x000fe20000000000 */
[----:B------:R-:W-:Y:S01]  /*0200*/  UISETP.GE.AND UP0, UPT, UR4, URZ, UPT ;  /* 0x0000003f0400728c */ /* 0x000fe2000bf06270 */
[----:B------:R-:W-:Y:S02]  /*0210*/  LOP3.LUT R2, R13, 0x3f, R2, 0xf8, !PT ;  /* 0x0000003f0d027812 */ /* 0x000fe400078ef802 */
[----:B-1----:R-:W-:-:S02]  /*0220*/  LOP3.LUT R14, R3, 0x2, R0, 0xfe, !PT ;  /* 0x00000002030e7812 */ /* 0x002fc400078efe00 */
[----:B---3--:R-:W-:Y:S02]  /*0230*/  LOP3.LUT R16, R3, 0x6, R0, 0xfe, !PT ;  /* 0x0000000603107812 */ /* 0x008fe400078efe00 */
[C---:B------:R-:W-:Y:S01]  /*0240*/  ISETP.GE.AND P5, PT, R14.reuse, 0xc, PT ;  /* 0x0000000c0e00780c */ /* 0x040fe20003fa6270 */
[----:B------:R-:W-:Y:S01]  /*0250*/  IMAD.HI R18, R14, 0x55555556, RZ ;  /* 0x555555560e127827 */ /* 0x000fe200078e02ff */
[----:B------:R-:W-:-:S04]  /*0260*/  ISETP.GE.AND P3, PT, R16, 0xc, PT ;  /* 0x0000000c1000780c */ /* 0x000fc80003f66270 */
[----:B------:R-:W-:-:S05]  /*0270*/  LEA.HI R17, R18, R18, RZ, 0x1 ;  /* 0x0000001212117211 */ /* 0x000fca00078f08ff */
[----:B------:R-:W-:Y:S01]  /*0280*/  IMAD R18, R17, -0x3, R14 ;  /* 0xfffffffd11127824 */ /* 0x000fe200078e020e */
[----:B-----5:R-:W-:-:S03]  /*0290*/  UPRMT UR5, UR6, 0x654, UR5 ;  /* 0x0000065406057896 */ /* 0x020fc60008000005 */
[----:B------:R-:W-:Y:S01]  /*02a0*/  IMAD R13, R17, 0xc000, R18 ;  /* 0x0000c000110d7824 */ /* 0x000fe200078e0212 */
[----:B------:R-:W-:-:S03]  /*02b0*/  LOP3.LUT R18, R0, UR4, RZ, 0xfc, !PT ;  /* 0x0000000400127c12 */ /* 0x000fc6000f8efcff */
[----:B------:R-:W-:Y:S01]  /*02c0*/  IMAD R13, R2, 0x3, R13 ;  /* 0x00000003020d7824 */ /* 0x000fe200078e020d */
[----:B------:R-:W-:Y:S01]  /*02d0*/  ISETP.GE.AND P4, PT, R18, 0xc, PT ;  /* 0x0000000c1200780c */ /* 0x000fe20003f86270 */
[C---:B0-----:R-:W-:Y:S01]  /*02e0*/  IMAD.SHL.U32 R22, R12.reuse, 0x4, RZ ;  /* 0x000000040c167824 */ /* 0x041fe200078e00ff */
[----:B------:R-:W-:-:S04]  /*02f0*/  LOP3.LUT R20, R12, 0x40, RZ, 0xc0, !PT ;  /* 0x000000400c147812 */ /* 0x000fc800078ec0ff */
[----:B------:R-:W-:-:S05]  /*0300*/  LOP3.LUT R15, R22, 0xc0, RZ, 0xc0, !PT ;  /* 0x000000c0160f7812 */ /* 0x000fca00078ec0ff */
[----:B------:R-:W-:Y:S01]  /*0310*/  IMAD R21, R20, 0x4, R15 ;  /* 0x0000000414157824 */ /* 0x000fe200078e020f */
[----:B------:R-:W-:Y:S01]  /*0320*/  LOP3.LUT R15, R3, 0x4, R0, 0xfe, !PT ;  /* 0x00000004030f7812 */ /* 0x000fe200078efe00 */
[----:B------:R-:W-:-:S03]  /*0330*/  IMAD.HI R20, R16, 0x55555556, RZ ;  /* 0x5555555610147827 */ /* 0x000fc600078e02ff */
[----:B------:R-:W-:Y:S01]  /*0340*/  LOP3.LUT R22, R21, 0x3c, R22, 0xf8, !PT ;  /* 0x0000003c15167812 */ /* 0x000fe200078ef816 */
[----:B------:R-:W-:Y:S01]  /*0350*/  IMAD.HI R19, R15, 0x55555556, RZ ;  /* 0x555555560f137827 */ /* 0x000fe200078e02ff */
[----:B------:R-:W-:Y:S02]  /*0360*/  LEA.HI R17, R20, R20, RZ, 0x1 ;  /* 0x0000001414117211 */ /* 0x000fe400078f08ff */
[----:B------:R-:W-:Y:S02]  /*0370*/  LEA.HI R22, R21, R22, RZ, 0x1a ;  /* 0x0000001615167211 */ /* 0x000fe400078fd0ff */
[----:B------:R-:W-:Y:S01]  /*0380*/  LEA.HI R14, R19, R19, RZ, 0x1 ;  /* 0x00000013130e7211 */ /* 0x000fe200078f08ff */
[----:B------:R-:W-:Y:S01]  /*0390*/  IMAD R16, R17, -0x3, R16 ;  /* 0xfffffffd11107824 */ /* 0x000fe200078e0210 */
[----:B------:R-:W-:Y:S01]  /*03a0*/  LEA R20, R22, UR5, 0x2 ;  /* 0x0000000516147c11 */ /* 0x000fe2000f8e10ff */
[----:B------:R-:W-:Y:S01]  /*03b0*/  IMAD.HI R22, R18, 0x55555556, RZ ;  /* 0x5555555612167827 */ /* 0x000fe200078e02ff */
[----:B------:R-:W-:-:S02]  /*03c0*/  LOP3.LUT R19, R12, 0x7f, RZ, 0xc0, !PT ;  /* 0x0000007f0c137812 */ /* 0x000fc400078ec0ff */
[----:B------:R-:W-:Y:S01]  /*03d0*/  ISETP.GE.AND P0, PT, R15, 0xc, PT ;  /* 0x0000000c0f00780c */ /* 0x000fe20003f06270 */
[C---:B------:R-:W-:Y:S01]  /*03e0*/  IMAD R27, R14.reuse, -0x3, R15 ;  /* 0xfffffffd0e1b7824 */ /* 0x040fe200078e020f */
[----:B------:R-:W-:Y:S01]  /*03f0*/  LOP3.LUT R12, R19, 0x80, RZ, 0xfc, !PT ;  /* 0x00000080130c7812 */ /* 0x000fe200078efcff */
[----:B------:R-:W-:Y:S01]  /*0400*/  IMAD R15, R17, 0xc000, R16 ;  /* 0x0000c000110f7824 */ /* 0x000fe200078e0210 */
[C---:B------:R-:W-:Y:S01]  /*0410*/  LOP3.LUT R16, R19.reuse, 0x180, RZ, 0xfc, !PT ;  /* 0x0000018013107812 */ /* 0x040fe200078efcff */
[----:B------:R-:W-:Y:S01]  /*0420*/  IMAD R27, R14, 0xc000, R27 ;  /* 0x0000c0000e1b7824 */ /* 0x000fe200078e021b */
[----:B------:R-:W-:Y:S01]  /*0430*/  LOP3.LUT R14, R19, 0x100, RZ, 0xfc, !PT ;  /* 0x00000100130e7812 */ /* 0x000fe200078efcff */
[----:B------:R-:W-:Y:S01]  /*0440*/  IMAD.IADD R21, R0, 0x1, R19 ;  /* 0x0000000100157824 */ /* 0x000fe200078e0213 */
[-C--:B------:R-:W-:Y:S01]  /*0450*/  LEA.HI R12, R12, R19.reuse, RZ, 0x1a ;  /* 0x000000130c0c7211 */ /* 0x080fe200078fd0ff */
[----:B------:R-:W-:Y:S01]  /*0460*/  IMAD R15, R2, 0x3, R15 ;  /* 0x00000003020f7824 */ /* 0x000fe200078e020f */
[----:B------:R-:W-:-:S02]  /*0470*/  LEA.HI R14, R14, R19, RZ, 0x1a ;  /* 0x000000130e0e7211 */ /* 0x000fc400078fd0ff */
[----:B------:R-:W-:Y:S02]  /*0480*/  LEA.HI R16, R16, R19, RZ, 0x1a ;  /* 0x0000001310107211 */ /* 0x000fe400078fd0ff */
[----:B------:R-:W-:Y:S02]  /*0490*/  LEA R21, R21, UR5, 0x2 ;  /* 0x0000000515157c11 */ /* 0x000fe4000f8e10ff */
[----:B------:R-:W-:Y:S02]  /*04a0*/  LEA R23, R12, UR5, 0x2 ;  /* 0x000000050c177c11 */ /* 0x000fe4000f8e10ff */
[----:B------:R-:W-:Y:S02]  /*04b0*/  LEA R25, R14, UR5, 0x2 ;  /* 0x000000050e197c11 */ /* 0x000fe4000f8e10ff */
[----:B------:R-:W-:Y:S02]  /*04c0*/  LEA R16, R16, UR5, 0x2 ;  /* 0x0000000510107c11 */ /* 0x000fe4000f8e10ff */
[----:B------:R-:W-:Y:S01]  /*04d0*/  LOP3.LUT R12, R3, 0xc, R0, 0xfe, !PT ;  /* 0x0000000c030c7812 */ /* 0x000fe200078efe00 */
[----:B--2---:R-:W-:Y:S04]  /*04e0*/  STS [R20], R8 ;  /* 0x0000000814007388 */ /* 0x004fe80000000800 */
[----:B------:R0:W-:Y:S04]  /*04f0*/  STS [R20+0x4], R9 ;  /* 0x0000040914007388 */ /* 0x0001e80000000800 */
[----:B------:R1:W-:Y:S04]  /*0500*/  STS [R20+0x8], R10 ;  /* 0x0000080a14007388 */ /* 0x0003e80000000800 */
[----:B------:R2:W-:Y:S01]  /*0510*/  STS [R20+0xc], R11 ;  /* 0x00000c0b14007388 */ /* 0x0005e20000000800 */
[----:B0-----:R-:W0:Y:S08]  /*0520*/  LDC.64 R8, c[0x0][0x218] ;  /* 0x00008600ff087b82 */ /* 0x001e300000000a00 */
[----:B------:R-:W-:Y:S01]  /*0530*/  BAR.SYNC.DEFER_BLOCKING 0x0 ;  /* 0x0000000000007b1d */ /* 0x000fe20000010000 */
[----:B-1----:R-:W-:-:S02]  /*0540*/  LOP3.LUT R10, R3, 0xa, R0, 0xfe, !PT ;  /* 0x0000000a030a7812 */ /* 0x002fc400078efe00 */
[----:B--2---:R-:W-:Y:S02]  /*0550*/  LOP3.LUT R11, R3, 0x8, R0, 0xfe, !PT ;  /* 0x00000008030b7812 */ /* 0x004fe400078efe00 */
[----:B------:R-:W-:Y:S02]  /*0560*/  ISETP.GE.AND P1, PT, R10, 0xc, PT ;  /* 0x0000000c0a00780c */ /* 0x000fe40003f26270 */
[C---:B------:R-:W-:Y:S01]  /*0570*/  ISETP.GE.AND P2, PT, R11.reuse, 0xc, PT ;  /* 0x0000000c0b00780c */ /* 0x040fe20003f46270 */
[----:B------:R-:W-:Y:S01]  /*0580*/  IMAD.HI R24, R11, 0x55555556, RZ ;  /* 0x555555560b187827 */ /* 0x000fe200078e02ff */
[----:B------:R-:W1:Y:S04]  /*0590*/  LDS R29, [R21] ;  /* 0x00000000151d7984 */ /* 0x000e680000000800 */
[----:B------:R-:W2:Y:S04]  /*05a0*/  LDS R14, [R23+0x200] ;  /* 0x00020000170e7984 */ /* 0x000ea80000000800 */
[----:B------:R-:W3:Y:S04]  /*05b0*/  LDS R17, [R25+0x400] ;  /* 0x0004000019117984 */ /* 0x000ee80000000800 */
[----:B------:R-:W5:Y:S01]  /*05c0*/  LDS R19, [R16+0x600] ;  /* 0x0006000010137984 */ /* 0x000f620000000800 */
[----:B------:R-:W-:Y:S06]  /*05d0*/  BAR.SYNC.DEFER_BLOCKING 0x0 ;  /* 0x0000000000007b1d */ /* 0x000fec0000010000 */
[----:B----4-:R4:W-:Y:S04]  /*05e0*/  STS [R20], R4 ;  /* 0x0000000414007388 */ /* 0x0109e80000000800 */
[----:B------:R0:W-:Y:S04]  /*05f0*/  STS [R20+0x4], R5 ;  /* 0x0000040514007388 */ /* 0x0001e80000000800 */
[----:B------:R0:W-:Y:S01]  /*0600*/  STS [R20+0x8], R6 ;  /* 0x0000080614007388 */ /* 0x0001e20000000800 */
[----:B----4-:R-:W-:-:S03]  /*0610*/  LEA.HI R4, R24, R24, RZ, 0x1 ;  /* 0x0000001818047211 */ /* 0x010fc600078f08ff */
[----:B------:R4:W-:Y:S01]  /*0620*/  STS [R20+0xc], R7 ;  /* 0x00000c0714007388 */ /* 0x0009e20000000800 */
[----:B0-----:R-:W-:Y:S01]  /*0630*/  LEA.HI R5, R22, R22, RZ, 0x1 ;  /* 0x0000001616057211 */ /* 0x001fe200078f08ff */
[----:B------:R-:W-:Y:S01]  /*0640*/  IMAD R11, R4, -0x3, R11 ;  /* 0xfffffffd040b7824 */ /* 0x000fe200078e020b */
[----:B------:R-:W-:Y:S01]  /*0650*/  BAR.SYNC.DEFER_BLOCKING 0x0 ;  /* 0x0000000000007b1d */ /* 0x000fe20000010000 */
[----:B------:R-:W-:-:S04]  /*0660*/  IMAD.HI R6, R10, 0x55555556, RZ ;  /* 0x555555560a067827 */ /* 0x000fc800078e02ff */
[----:B----4-:R-:W-:Y:S02]  /*0670*/  IMAD R7, R5, -0x3, R18 ;  /* 0xfffffffd05077824 */ /* 0x010fe400078e0212 */
[----:B------:R-:W-:-:S04]  /*0680*/  IMAD.HI R18, R12, 0x55555556, RZ ;  /* 0x555555560c127827 */ /* 0x000fc800078e02ff */
[----:B------:R-:W-:Y:S02]  /*0690*/  IMAD R20, R2, 0x3, R7 ;  /* 0x0000000302147824 */ /* 0x000fe400078e0207 */
[----:B------:R-:W-:Y:S01]  /*06a0*/  IMAD R7, R4, 0xc000, R11 ;  /* 0x0000c00004077824 */ /* 0x000fe200078e020b */
[----:B------:R-:W-:Y:S01]  /*06b0*/  LEA.HI R4, R18, R18, RZ, 0x1 ;  /* 0x0000001212047211 */ /* 0x000fe200078f08ff */
[----:B------:R-:W-:Y:S01]  /*06c0*/  IMAD R11, R5, 0xc000, R20 ;  /* 0x0000c000050b7824 */ /* 0x000fe200078e0214 */
[----:B------:R-:W-:-:S03]  /*06d0*/  LEA.HI R5, R6, R6, RZ, 0x1 ;  /* 0x0000000606057211 */ /* 0x000fc600078f08ff */
[----:B------:R-:W-:Y:S02]  /*06e0*/  IMAD R18, R4, -0x3, R12 ;  /* 0xfffffffd04127824 */ /* 0x000fe400078e020c */
[----:B------:R-:W-:Y:S01]  /*06f0*/  IMAD R6, R5, -0x3, R10 ;  /* 0xfffffffd05067824 */ /* 0x000fe200078e020a */
[----:B------:R-:W0:Y:S01]  /*0700*/  LDS R21, [R21] ;  /* 0x0000000015157984 */ /* 0x000e220000000800 */
[----:B------:R-:W-:-:S03]  /*0710*/  IMAD.WIDE R10, R11, 0x4, R8 ;  /* 0x000000040b0a7825 */ /* 0x000fc600078e0208 */
[----:B------:R-:W4:Y:S01]  /*0720*/  LDS R23, [R23+0x200] ;  /* 0x0002000017177984 */ /* 0x000f220000000800 */
[----:B------:R-:W-:-:S03]  /*0730*/  IMAD.WIDE R12, R13, 0x4, R8 ;  /* 0x000000040d0c7825 */ /* 0x000fc600078e0208 */
[----:B------:R-:W4:Y:S01]  /*0740*/  LDS R25, [R25+0x400] ;  /* 0x0004000019197984 */ /* 0x000f220000000800 */
[----:B------:R-:W-:Y:S02]  /*0750*/  IMAD R6, R5, 0xc000, R6 ;  /* 0x0000c00005067824 */ /* 0x000fe400078e0206 */
[----:B------:R-:W-:Y:S01]  /*0760*/  IMAD R4, R4, 0xc000, R18 ;  /* 0x0000c00004047824 */ /* 0x000fe200078e0212 */
[----:B-1----:R1:W-:Y:S01]  /*0770*/  @!P4 STG.E desc[UR8][R10.64], R29 ;  /* 0x0000001d0a00c986 */ /* 0x0023e2000c101908 */
[----:B------:R-:W-:Y:S01]  /*0780*/  PLOP3.LUT P4, PT, PT, PT, UP0, 0x80, 0x0 ;  /* 0x000000000000781c */ /* 0x000fe20003f8f008 */
[C---:B------:R-:W-:Y:S02]  /*0790*/  IMAD R5, R2.reuse, 0x3, R27 ;  /* 0x0000000302057824 */ /* 0x040fe400078e021b */
[----:B--2---:R2:W-:Y:S01]  /*07a0*/  @!P5 STG.E desc[UR8][R12.64], R14 ;  /* 0x0000000e0c00d986 */ /* 0x0045e2000c101908 */
[----:B------:R-:W-:Y:S01]  /*07b0*/  PLOP3.LUT P5, PT, PT, PT, UP0, 0x40, 0x0 ;  /* 0x000000000000781c */ /* 0x000fe20003fae808 */
[----:B------:R-:W-:-:S02]  /*07c0*/  IMAD R27, R2, 0x3, R7 ;  /* 0x00000003021b7824 */ /* 0x000fc400078e0207 */
[C---:B------:R-:W-:Y:S02]  /*07d0*/  IMAD R18, R2.reuse, 0x3, R6 ;  /* 0x0000000302127824 */ /* 0x040fe400078e0206 */
[----:B------:R-:W-:Y:S02]  /*07e0*/  IMAD R20, R2, 0x3, R4 ;  /* 0x0000000302147824 */ /* 0x000fe400078e0204 */
[----:B------:R-:W-:-:S04]  /*07f0*/  IMAD.WIDE R4, R5, 0x4, R8 ;  /* 0x0000000405047825 */ /* 0x000fc800078e0208 */
[--C-:B------:R-:W-:Y:S01]  /*0800*/  IMAD.WIDE R6, R15, 0x4, R8.reuse ;  /* 0x000000040f067825 */ /* 0x100fe200078e0208 */
[----:B---3--:R3:W-:Y:S03]  /*0810*/  @!P0 STG.E desc[UR8][R4.64], R17 ;  /* 0x0000001104008986 */ /* 0x0087e6000c101908 */
[--C-:B-1----:R-:W-:Y:S01]  /*0820*/  IMAD.WIDE R10, R27, 0x4, R8.reuse ;  /* 0x000000041b0a7825 */ /* 0x102fe200078e0208 */
[----:B-----5:R3:W-:Y:S03]  /*0830*/  @!P3 STG.E desc[UR8][R6.64], R19 ;  /* 0x000000130600b986 */ /* 0x0207e6000c101908 */
[----:B--2---:R-:W-:-:S04]  /*0840*/  IMAD.WIDE R12, R18, 0x4, R8 ;  /* 0x00000004120c7825 */ /* 0x004fc800078e0208 */
[----:B------:R-:W-:Y:S01]  /*0850*/  IMAD.WIDE R14, R20, 0x4, R8 ;  /* 0x00000004140e7825 */ /* 0x000fe200078e0208 */
[----:B0-----:R3:W-:Y:S04]  /*0860*/  @!P2 STG.E desc[UR8][R10.64], R21 ;  /* 0x000000150a00a986 */ /* 0x0017e8000c101908 */
[----:B----4-:R3:W-:Y:S04]  /*0870*/  @!P1 STG.E desc[UR8][R12.64], R23 ;  /* 0x000000170c009986 */ /* 0x0107e8000c101908 */
[----:B------:R3:W-:Y:S01]  /*0880*/  @!P4 STG.E desc[UR8][R14.64], R25 ;  /* 0x000000190e00c986 */ /* 0x0007e2000c101908 */
[----:B------:R-:W-:Y:S05]  /*0890*/  @!P5 EXIT ;  /* 0x000000000000d94d */ /* 0x000fea0003800000 */
[----:B---3--:R-:W0:Y:S01]  /*08a0*/  LDS R5, [R16+0x600] ;  /* 0x0006000010057984 */ /* 0x008e220000000800 */
[----:B------:R-:W-:-:S05]  /*08b0*/  LOP3.LUT R0, R3, 0xe, R0, 0xfe, !PT ;  /* 0x0000000e03007812 */ /* 0x000fca00078efe00 */
[----:B------:R-:W-:-:S05]  /*08c0*/  IMAD.HI R3, R0, 0x55555556, RZ ;  /* 0x5555555600037827 */ /* 0x000fca00078e02ff */
[----:B------:R-:W-:-:S05]  /*08d0*/  LEA.HI R3, R3, R3, RZ, 0x1 ;  /* 0x0000000303037211 */ /* 0x000fca00078f08ff */
[----:B------:R-:W-:-:S04]  /*08e0*/  IMAD R0, R3, -0x3, R0 ;  /* 0xfffffffd03007824 */ /* 0x000fc800078e0200 */
[----:B------:R-:W-:-:S04]  /*08f0*/  IMAD R3, R3, 0xc000, R0 ;  /* 0x0000c00003037824 */ /* 0x000fc800078e0200 */
[----:B------:R-:W-:-:S04]  /*0900*/  IMAD R3, R2, 0x3, R3 ;  /* 0x0000000302037824 */ /* 0x000fc800078e0203 */
[----:B------:R-:W-:-:S05]  /*0910*/  IMAD.WIDE R8, R3, 0x4, R8 ;  /* 0x0000000403087825 */ /* 0x000fca00078e0208 */
[----:B0-----:R-:W-:Y:S01]  /*0920*/  STG.E desc[UR8][R8.64], R5 ;  /* 0x0000000508007986 */ /* 0x001fe2000c101908 */
[----:B------:R-:W-:Y:S05]  /*0930*/  EXIT ;  /* 0x000000000000794d */ /* 0x000fea0003800000 */
.L_x_0:
[----:B------:R-:W-:-:S00]  /*0940*/  BRA `(.L_x_0) ;  /* 0xfffffffc00fc7947 */ /* 0x000fc0000383ffff */
[----:B------:R-:W-:-:S00]  /*0950*/  NOP ;  /* 0x0000000000007918 */ /* 0x000fc00000000000 */
        /* <DEDUP_REMOVED lines=10> */
.L_x_1:


//--------------------- .nv.shared.triton_poi_fused_2 --------------------------
	.section	.nv.shared.triton_poi_fused_2,"aw",@nobits
	.sectionflags	@""
	.align	16
	.zero		1024


//--------------------- .nv.constant0.triton_poi_fused_2 --------------------------
	.section	.nv.constant0.triton_poi_fused_2,"a",@progbits
	.sectionflags	@""
	.align	4
.nv.constant0.triton_poi_fused_2:
	.zero		552
